.version 3.1
.target sm_20
.global .s32  gresult;
.entry main {
   .reg .s32 a,b, r, s;
   .reg .pred p, q;

   ld.global.s32   a, [gresult];
   ld.global.s32   b, [gresult + 4];

   setp.lt.s32       p, a, b;
   setp.eq.and.s32   p | q, a, b, p;
   mov.s32       r, 6;
   @p mov.s32    r, 4;
   mov.s32       s, 55;
   @q mov.s32     s, 65;
   add.s32      r, r, s;
   st.global.s32 [gresult], r;
   exit;
}


// ===== COMPILED SASS (sm_100) =====

	.target	sm_100

	.elftype	@"ET_EXEC"


//--------------------- .note.nv.tkinfo           --------------------------
	.section	.note.nv.tkinfo,"",@"SHT_NOTE"
	.sectionflags	@"SHF_NOTE_NV_TKINFO"
	.tkinfo
        /*0018*/ 	.word	0x00000002
        /*0030*/ 	.string	""
        /*0030*/ 	.string	"ptxas"
        /*0030*/ 	.string	"Cuda compilation tools, release 13.0, V13.0.88"
        /*0030*/ 	.string	"Build cuda_13.0.r13.0/compiler.36424714_0"
        /*0030*/ 	.string	"-arch sm_100 "



//--------------------- .note.nv.cuinfo           --------------------------
	.section	.note.nv.cuinfo,"",@"SHT_NOTE"
	.sectionflags	@"SHF_NOTE_NV_CUINFO"
        /*0018*/ 	.short	0x0002
        /*001a*/ 	.short	0x0014
        /*001c*/ 	.short	0x0082
	.zero		2


//--------------------- .nv.info                  --------------------------
	.section	.nv.info,"",@"SHT_CUDA_INFO"
	.align	4


	//----- nvinfo : EIATTR_REGCOUNT
	.align		4
        /*0000*/ 	.byte	0x04, 0x2f
        /*0002*/ 	.short	(.L_2 - .L_1)
	.align		4
.L_1:
        /*0004*/ 	.word	index@(main)
        /*0008*/ 	.word	0x00000008


	//----- nvinfo : EIATTR_FRAME_SIZE
	.align		4
.L_2:
        /*000c*/ 	.byte	0x04, 0x11
        /*000e*/ 	.short	(.L_4 - .L_3)
	.align		4
.L_3:
        /*0010*/ 	.word	index@(main)
        /*0014*/ 	.word	0x00000000


	//----- nvinfo : EIATTR_MIN_STACK_SIZE
	.align		4
.L_4:
        /*0018*/ 	.byte	0x04, 0x12
        /*001a*/ 	.short	(.L_6 - .L_5)
	.align		4
.L_5:
        /*001c*/ 	.word	index@(main)
        /*0020*/ 	.word	0x00000000
.L_6:


//--------------------- .nv.compat                --------------------------
	.section	.nv.compat,"",@"SHT_CUDA_COMPAT_INFO"
	.align	4
        /*0000*/ 	.byte	0x02, 0x09, 0x00, 0x00, 0x02, 0x02, 0x01, 0x00, 0x02, 0x05, 0x05, 0x00, 0x03, 0x07, 0x01, 0x01
        /*0010*/ 	.byte	0x02, 0x03, 0x00, 0x00, 0x02, 0x06, 0x01, 0x00, 0x04, 0x0b, 0x08, 0x00, 0x09, 0x00, 0x00, 0x00
        /*0020*/ 	.byte	0x00, 0x00, 0x00, 0x00


//--------------------- .nv.info.main             --------------------------
	.section	.nv.info.main,"",@"SHT_CUDA_INFO"
	.sectionflags	@""
	.align	4


	//----- nvinfo : EIATTR_CUDA_API_VERSION
	.align		4
        /*0000*/ 	.byte	0x04, 0x37
        /*0002*/ 	.short	(.L_8 - .L_7)
.L_7:
        /*0004*/ 	.word	0x00000082


	//----- nvinfo : EIATTR_SPARSE_MMA_MASK
	.align		4
.L_8:
        /*0008*/ 	.byte	0x03, 0x50
        /*000a*/ 	.short	0x0000


	//----- nvinfo : EIATTR_MAXREG_COUNT
	.align		4
        /*000c*/ 	.byte	0x03, 0x1b
        /*000e*/ 	.short	0x00ff


	//----- nvinfo : EIATTR_MERCURY_ISA_VERSION
	.align		4
        /*0010*/ 	.byte	0x03, 0x5f
        /*0012*/ 	.short	0x0101


	//----- nvinfo : EIATTR_VRC_CTA_INIT_COUNT
	.align		4
        /*0014*/ 	.byte	0x02, 0x4a
	.zero		1
	.zero		1


	//----- nvinfo : EIATTR_EXIT_INSTR_OFFSETS
	.align		4
        /*0018*/ 	.byte	0x04, 0x1c
        /*001a*/ 	.short	(.L_10 - .L_9)


	//   ....[0]....
.L_9:
        /*001c*/ 	.word	0x000000e0


	//----- nvinfo : EIATTR_SW_WAR
	.align		4
.L_10:
        /*0020*/ 	.byte	0x04, 0x36
        /*0022*/ 	.short	(.L_12 - .L_11)
.L_11:
        /*0024*/ 	.word	0x00000008
.L_12:


//--------------------- .nv.callgraph             --------------------------
	.section	.nv.callgraph,"",@"SHT_CUDA_CALLGRAPH"
	.align	4
	.sectionentsize	8
	.align		4
        /*0000*/ 	.word	0x00000000
	.align		4
        /*0004*/ 	.word	0xffffffff
	.align		4
        /*0008*/ 	.word	0x00000000
	.align		4
        /*000c*/ 	.word	0xfffffffe
	.align		4
        /*0010*/ 	.word	0x00000000
	.align		4
        /*0014*/ 	.word	0xfffffffd
	.align		4
        /*0018*/ 	.word	0x00000000
	.align		4
        /*001c*/ 	.word	0xfffffffc


//--------------------- .nv.constant4             --------------------------
	.section	.nv.constant4,"a",@progbits
	.align	8
	.align		8
.nv.constant4:
        /*0000*/ 	.dword	gresult


//--------------------- .text.main                --------------------------
	.section	.text.main,"ax",@progbits
	.align	128
.text.main:
        .type           main,@function
        .size           main,(.L_x_1 - main)
        .other          main,@"STO_CUDA_ENTRY STV_DEFAULT"
main:
[----:B------:R-:W-:Y:S08]  /*0000*/  LDC R1, c[0x0][0x37c] ;  /* 0x0000df00ff017b82 */ /* 0x000ff00000000800 */
[----:B------:R-:W0:Y:S01]  /*0010*/  LDC.64 R2, c[0x4][RZ] ;  /* 0x01000000ff027b82 */ /* 0x000e220000000a00 */
[----:B------:R-:W0:Y:S02]  /*0020*/  LDCU.64 UR4, c[0x0][0x358] ;  /* 0x00006b00ff0477ac */ /* 0x000e240008000a00 */
[----:B0-----:R-:W2:Y:S04]  /*0030*/  LDG.E R0, desc[UR4][R2.64] ;  /* 0x0000000402007981 */ /* 0x001ea8000c1e1900 */
[----:B------:R-:W2:Y:S01]  /*0040*/  LDG.E R5, desc[UR4][R2.64+0x4] ;  /* 0x0000040402057981 */ /* 0x000ea2000c1e1900 */
[----:B------:R-:W-:Y:S01]  /*0050*/  IMAD.MOV.U32 R4, RZ, RZ, 0x45 ;  /* 0x00000045ff047424 */ /* 0x000fe200078e00ff */
[----:B--2---:R-:W-:-:S04]  /*0060*/  ISETP.GE.AND P0, PT, R0, R5, PT ;  /* 0x000000050000720c */ /* 0x004fc80003f06270 */
[----:B------:R-:W-:-:S04]  /*0070*/  ISETP.EQ.AND P0, PT, R0, R5, !P0 ;  /* 0x000000050000720c */ /* 0x000fc80004702270 */
[----:B------:R-:W-:Y:S01]  /*0080*/  ISETP.LT.AND P1, PT, R0, R5, !P0 ;  /* 0x000000050000720c */ /* 0x000fe20004721270 */
[----:B------:R-:W-:-:S12]  /*0090*/  IMAD.MOV.U32 R0, RZ, RZ, 0x37 ;  /* 0x00000037ff007424 */ /* 0x000fd800078e00ff */
[C---:B------:R-:W-:Y:S01]  /*00a0*/  @!P1 VIADD R4, R0.reuse, 0x4 ;  /* 0x0000000400049836 */ /* 0x040fe20000000000 */
[----:B------:R-:W-:-:S05]  /*00b0*/  SEL R0, R0, 0x41, !P1 ;  /* 0x0000004100007807 */ /* 0x000fca0004800000 */
[----:B------:R-:W-:-:S05]  /*00c0*/  @!P0 VIADD R4, R0, 0x6 ;  /* 0x0000000600048836 */ /* 0x000fca0000000000 */
[----:B------:R-:W-:Y:S01]  /*00d0*/  STG.E desc[UR4][R2.64], R4 ;  /* 0x0000000402007986 */ /* 0x000fe2000c101904 */
[----:B------:R-:W-:Y:S05]  /*00e0*/  EXIT ;  /* 0x000000000000794d */ /* 0x000fea0003800000 */
.L_x_0:
[----:B------:R-:W-:-:S00]  /*00f0*/  BRA `(.L_x_0) ;  /* 0xfffffffc00fc7947 */ /* 0x000fc0000383ffff */
[----:B------:R-:W-:-:S00]  /*0100*/  NOP ;  /* 0x0000000000007918 */ /* 0x000fc00000000000 */
[----:B------:R-:W-:-:S00]  /*0110*/  NOP ;  /* 0x0000000000007918 */ /* 0x000fc00000000000 */
[----:B------:R-:W-:-:S00]  /*0120*/  NOP ;  /* 0x0000000000007918 */ /* 0x000fc00000000000 */
[----:B------:R-:W-:-:S00]  /*0130*/  NOP ;  /* 0x0000000000007918 */ /* 0x000fc00000000000 */
[----:B------:R-:W-:-:S00]  /*0140*/  NOP ;  /* 0x0000000000007918 */ /* 0x000fc00000000000 */
[----:B------:R-:W-:-:S00]  /*0150*/  NOP ;  /* 0x0000000000007918 */ /* 0x000fc00000000000 */
[----:B------:R-:W-:-:S00]  /*0160*/  NOP ;  /* 0x0000000000007918 */ /* 0x000fc00000000000 */
[----:B------:R-:W-:-:S00]  /*0170*/  NOP ;  /* 0x0000000000007918 */ /* 0x000fc00000000000 */
.L_x_1:


//--------------------- .nv.shared.reserved.0     --------------------------
	.section	.nv.shared.reserved.0,"aw",@nobits
	.weak		__nv_reservedSMEM_offset_0_alias
	.size		__nv_reservedSMEM_offset_0_alias, 0, 64
	.other		__nv_reservedSMEM_offset_0_alias,@"STO_CUDA_RESERVED_SHARED STV_DEFAULT"
__nv_reservedSMEM_offset_0_alias:
	.zero		0
	.zero		64


//--------------------- .nv.global                --------------------------
	.section	.nv.global,"aw",@nobits
	.align	4
.nv.global:
	.type		gresult,@object
	.size		gresult,(.L_0 - gresult)
gresult:
	.zero		4
.L_0:


//--------------------- .nv.constant0.main        --------------------------
	.section	.nv.constant0.main,"a",@progbits
	.sectionflags	@""
	.align	4
.nv.constant0.main:
	.zero		896


//--------------------- SYMBOLS --------------------------

	.type		.nv.reservedSmem.offset0,@object
	.size		.nv.reservedSmem.offset0,0x4
